	.headerflags	@"EF_CUDA_TEXMODE_UNIFIED EF_CUDA_64BIT_ADDRESS EF_CUDA_ACCELERATORS EF_CUDA_SM90 EF_CUDA_VIRTUAL_SM(EF_CUDA_SM90)"
	.elftype	@"ET_EXEC"


//--------------------- .nv.info                  --------------------------
	.section	.nv.info,"",@"SHT_CUDA_INFO"
	.align	4


	//----- nvinfo : EIATTR_REGCOUNT
	.align		4
        /*0000*/ 	.byte	0x04, 0x2f
        /*0002*/ 	.short	(.L_1 - .L_0)
	.align		4
.L_0:
        /*0004*/ 	.word	index@(triton_poi_fused_mean_sub_0)
        /*0008*/ 	.word	0x00000014


	//----- nvinfo : EIATTR_MIN_STACK_SIZE
	.align		4
.L_1:
        /*000c*/ 	.byte	0x04, 0x12
        /*000e*/ 	.short	(.L_3 - .L_2)
	.align		4
.L_2:
        /*0010*/ 	.word	index@(triton_poi_fused_mean_sub_0)
        /*0014*/ 	.word	0x00000000


	//----- nvinfo : EIATTR_FRAME_SIZE
	.align		4
.L_3:
        /*0018*/ 	.byte	0x04, 0x11
        /*001a*/ 	.short	(.L_5 - .L_4)
	.align		4
.L_4:
        /*001c*/ 	.word	index@(triton_poi_fused_mean_sub_0)
        /*0020*/ 	.word	0x00000000


	//----- nvinfo : EIATTR_MIN_STACK_SIZE
	.align		4
.L_5:
        /*0024*/ 	.byte	0x04, 0x12
        /*0026*/ 	.short	(.L_7 - .L_6)
	.align		4
.L_6:
        /*0028*/ 	.word	index@(triton_poi_fused_mean_sub_0)
        /*002c*/ 	.word	0x00000000
.L_7:


//--------------------- .nv.info.triton_poi_fused_mean_sub_0 --------------------------
	.section	.nv.info.triton_poi_fused_mean_sub_0,"",@"SHT_CUDA_INFO"
	.sectionflags	@""
	.align	4


	//----- nvinfo : EIATTR_CUDA_API_VERSION
	.align		4
        /*0000*/ 	.byte	0x04, 0x37
        /*0002*/ 	.short	(.L_9 - .L_8)
.L_8:
        /*0004*/ 	.word	0x0000007c


	//----- nvinfo : EIATTR_KPARAM_INFO
	.align		4
.L_9:
        /*0008*/ 	.byte	0x04, 0x17
        /*000a*/ 	.short	(.L_11 - .L_10)
.L_10:
        /*000c*/ 	.word	0x00000000
        /*0010*/ 	.short	0x0002
        /*0012*/ 	.short	0x0010
        /*0014*/ 	.byte	0x00, 0xf0, 0x11, 0x00


	//----- nvinfo : EIATTR_KPARAM_INFO
	.align		4
.L_11:
        /*0018*/ 	.byte	0x04, 0x17
        /*001a*/ 	.short	(.L_13 - .L_12)
.L_12:
        /*001c*/ 	.word	0x00000000
        /*0020*/ 	.short	0x0001
        /*0022*/ 	.short	0x0008
        /*0024*/ 	.byte	0x00, 0xf4, 0x21, 0x00


	//----- nvinfo : EIATTR_KPARAM_INFO
	.align		4
.L_13:
        /*0028*/ 	.byte	0x04, 0x17
        /*002a*/ 	.short	(.L_15 - .L_14)
.L_14:
        /*002c*/ 	.word	0x00000000
        /*0030*/ 	.short	0x0000
        /*0032*/ 	.short	0x0000
        /*0034*/ 	.byte	0x00, 0xf4, 0x21, 0x00


	//----- nvinfo : EIATTR_SPARSE_MMA_MASK
	.align		4
.L_15:
        /*0038*/ 	.byte	0x03, 0x50
        /*003a*/ 	.short	0x0000


	//----- nvinfo : EIATTR_MAXREG_COUNT
	.align		4
        /*003c*/ 	.byte	0x03, 0x1b
        /*003e*/ 	.short	0x00ff


	//----- nvinfo : EIATTR_EXIT_INSTR_OFFSETS
	.align		4
        /*0040*/ 	.byte	0x04, 0x1c
        /*0042*/ 	.short	(.L_17 - .L_16)


	//   ....[0]....
.L_16:
        /*0044*/ 	.word	0x00000280


	//   ....[1]....
        /*0048*/ 	.word	0x000002a0


	//----- nvinfo : EIATTR_REQNTID
	.align		4
.L_17:
        /*004c*/ 	.byte	0x04, 0x10
        /*004e*/ 	.short	(.L_19 - .L_18)
.L_18:
        /*0050*/ 	.word	0x00000020
        /*0054*/ 	.word	0x00000001
        /*0058*/ 	.word	0x00000001


	//----- nvinfo : EIATTR_CBANK_PARAM_SIZE
	.align		4
.L_19:
        /*005c*/ 	.byte	0x03, 0x19
        /*005e*/ 	.short	0x0014


	//----- nvinfo : EIATTR_PARAM_CBANK
	.align		4
        /*0060*/ 	.byte	0x04, 0x0a
        /*0062*/ 	.short	(.L_21 - .L_20)
	.align		4
.L_20:
        /*0064*/ 	.word	index@(.nv.constant0.triton_poi_fused_mean_sub_0)
        /*0068*/ 	.short	0x0210
        /*006a*/ 	.short	0x0014


	//----- nvinfo : EIATTR_SW_WAR
	.align		4
.L_21:
        /*006c*/ 	.byte	0x04, 0x36
        /*006e*/ 	.short	(.L_23 - .L_22)
.L_22:
        /*0070*/ 	.word	0x00000008
.L_23:


//--------------------- .nv.callgraph             --------------------------
	.section	.nv.callgraph,"",@"SHT_CUDA_CALLGRAPH"
	.align	4
	.sectionentsize	8
	.align		4
        /*0000*/ 	.word	0x00000000
	.align		4
        /*0004*/ 	.word	0xffffffff
	.align		4
        /*0008*/ 	.word	0x00000000
	.align		4
        /*000c*/ 	.word	0xfffffffe
	.align		4
        /*0010*/ 	.word	0x00000000
	.align		4
        /*0014*/ 	.word	0xfffffffd
	.align		4
        /*0018*/ 	.word	0x00000000
	.align		4
        /*001c*/ 	.word	0xfffffffc


//--------------------- .text.triton_poi_fused_mean_sub_0 --------------------------
	.section	.text.triton_poi_fused_mean_sub_0,"ax",@progbits
	.align	128
        .global         triton_poi_fused_mean_sub_0
        .type           triton_poi_fused_mean_sub_0,@function
        .size           triton_poi_fused_mean_sub_0,(.L_x_1 - triton_poi_fused_mean_sub_0)
        .other          triton_poi_fused_mean_sub_0,@"STO_CUDA_ENTRY STV_DEFAULT"
triton_poi_fused_mean_sub_0:
.text.triton_poi_fused_mean_sub_0:
[----:B------:R-:W0:Y:S02]  /*0000*/  LDC R1, c[0x0][0x28] ;  /* 0x00000a00ff017b82 */ /* 0x000e240000000800 */
[----:B------:R-:W1:Y:S01]  /*0010*/  S2R R0, SR_TID.X ;  /* 0x0000000000007919 */ /* 0x000e620000002100 */
[----:B------:R-:W2:Y:S01]  /*0020*/  LDC.64 R2, c[0x0][0x210] ;  /* 0x00008400ff027b82 */ /* 0x000ea20000000a00 */
[----:B------:R-:W-:Y:S02]  /*0030*/  MOV R8, RZ ;  /* 0x000000ff00087202 */ /* 0x000fe40000000f00 */
[----:B------:R-:W-:Y:S01]  /*0040*/  CS2R R12, SRZ ;  /* 0x00000000000c7805 */ /* 0x000fe2000001ff00 */
[----:B------:R-:W3:Y:S01]  /*0050*/  S2R R9, SR_CTAID.X ;  /* 0x0000000000097919 */ /* 0x000ee20000002500 */
[----:B------:R-:W-:Y:S01]  /*0060*/  CS2R R14, SRZ ;  /* 0x00000000000e7805 */ /* 0x000fe2000001ff00 */
[----:B------:R-:W-:Y:S01]  /*0070*/  ULDC.64 UR4, c[0x0][0x208] ;  /* 0x0000820000047ab9 */ /* 0x000fe20000000a00 */
[----:B------:R-:W-:Y:S02]  /*0080*/  CS2R R16, SRZ ;  /* 0x0000000000107805 */ /* 0x000fe4000001ff00 */
[----:B------:R-:W-:Y:S01]  /*0090*/  CS2R R10, SRZ ;  /* 0x00000000000a7805 */ /* 0x000fe2000001ff00 */
[----:B------:R-:W4:Y:S01]  /*00a0*/  LDC.64 R6, c[0x0][0x218] ;  /* 0x00008600ff067b82 */ /* 0x000f220000000a00 */
[----:B-1----:R-:W-:-:S02]  /*00b0*/  SHF.L.U32 R0, R0, 0x1, RZ ;  /* 0x0000000100007819 */ /* 0x002fc400000006ff */
[----:B---3--:R-:W-:Y:S02]  /*00c0*/  SHF.R.S32.HI R4, RZ, 0x19, R9 ;  /* 0x00000019ff047819 */ /* 0x008fe40000011409 */
[----:B------:R-:W-:Y:S02]  /*00d0*/  LOP3.LUT R0, R0, 0x3e, RZ, 0xc0, !PT ;  /* 0x0000003e00007812 */ /* 0x000fe400078ec0ff */
[----:B------:R-:W-:Y:S02]  /*00e0*/  SGXT R4, R4, 0x1 ;  /* 0x000000010404781a */ /* 0x000fe40000000200 */
[----:B------:R-:W-:Y:S01]  /*00f0*/  LEA R9, R9, R0, 0x6 ;  /* 0x0000000009097211 */ /* 0x000fe200078e30ff */
[----:B------:R-:W-:-:S03]  /*0100*/  HFMA2.MMA R0, -RZ, RZ, 0, 0 ;  /* 0x00000000ff007435 */ /* 0x000fc600000001ff */
[----:B------:R-:W-:Y:S02]  /*0110*/  LEA.HI R4, R4, R9, RZ, 0x2 ;  /* 0x0000000904047211 */ /* 0x000fe400078f10ff */
[----:B------:R-:W-:Y:S02]  /*0120*/  ISETP.GE.AND P0, PT, R9, 0x40, PT ;  /* 0x000000400900780c */ /* 0x000fe40003f06270 */
[----:B------:R-:W-:-:S05]  /*0130*/  LOP3.LUT R5, R4, 0xfffffffc, RZ, 0xc0, !PT ;  /* 0xfffffffc04057812 */ /* 0x000fca00078ec0ff */
[----:B--2---:R-:W-:-:S06]  /*0140*/  IMAD.WIDE R4, R5, 0x4, R2 ;  /* 0x0000000405047825 */ /* 0x004fcc00078e0202 */
[----:B------:R-:W2:Y:S04]  /*0150*/  @!P0 LDG.E.EL R0, desc[UR4][R4.64] ;  /* 0x0000000404008981 */ /* 0x000ea8000c2e1900 */
[----:B------:R-:W3:Y:S04]  /*0160*/  @!P0 LDG.E.EL R8, desc[UR4][R4.64] ;  /* 0x0000000404088981 */ /* 0x000ee8000c2e1900 */
[----:B------:R-:W2:Y:S04]  /*0170*/  @!P0 LDG.E.EL R13, desc[UR4][R4.64+0x4] ;  /* 0x00000404040d8981 */ /* 0x000ea8000c2e1900 */
[----:B------:R-:W3:Y:S01]  /*0180*/  @!P0 LDG.E.EL R15, desc[UR4][R4.64+0x4] ;  /* 0x00000404040f8981 */ /* 0x000ee2000c2e1900 */
[----:B------:R-:W-:-:S03]  /*0190*/  IMAD.WIDE R2, R9, 0x4, R2 ;  /* 0x0000000409027825 */ /* 0x000fc600078e0202 */
[----:B------:R-:W5:Y:S04]  /*01a0*/  @!P0 LDG.E.EL R12, desc[UR4][R4.64+0x8] ;  /* 0x00000804040c8981 */ /* 0x000f68000c2e1900 */
[----:B------:R-:W5:Y:S04]  /*01b0*/  @!P0 LDG.E.EL R14, desc[UR4][R4.64+0x8] ;  /* 0x00000804040e8981 */ /* 0x000f68000c2e1900 */
[----:B------:R-:W5:Y:S04]  /*01c0*/  @!P0 LDG.E.EL R16, desc[UR4][R4.64+0xc] ;  /* 0x00000c0404108981 */ /* 0x000f68000c2e1900 */
[----:B------:R-:W5:Y:S04]  /*01d0*/  @!P0 LDG.E.EL R17, desc[UR4][R4.64+0xc] ;  /* 0x00000c0404118981 */ /* 0x000f68000c2e1900 */
[----:B------:R-:W5:Y:S01]  /*01e0*/  @!P0 LDG.E.64 R10, desc[UR4][R2.64] ;  /* 0x00000004020a8981 */ /* 0x000f62000c1e1b00 */
[----:B----4-:R-:W-:-:S04]  /*01f0*/  IMAD.WIDE R6, R9, 0x4, R6 ;  /* 0x0000000409067825 */ /* 0x010fc800078e0206 */
[----:B--2---:R-:W-:Y:S01]  /*0200*/  FADD R13, R13, R0 ;  /* 0x000000000d0d7221 */ /* 0x004fe20000000000 */
[----:B---3--:R-:W-:-:S03]  /*0210*/  FADD R15, R15, R8 ;  /* 0x000000080f0f7221 */ /* 0x008fc60000000000 */
[----:B-----5:R-:W-:Y:S01]  /*0220*/  FADD R13, R13, R12 ;  /* 0x0000000c0d0d7221 */ /* 0x020fe20000000000 */
[----:B------:R-:W-:-:S03]  /*0230*/  FADD R14, R15, R14 ;  /* 0x0000000e0f0e7221 */ /* 0x000fc60000000000 */
[----:B------:R-:W-:Y:S01]  /*0240*/  FADD R13, R13, R16 ;  /* 0x000000100d0d7221 */ /* 0x000fe20000000000 */
[----:B------:R-:W-:-:S03]  /*0250*/  FADD R14, R14, R17 ;  /* 0x000000110e0e7221 */ /* 0x000fc60000000000 */
[----:B------:R-:W-:Y:S01]  /*0260*/  FFMA R10, R13, -0.25, R10 ;  /* 0xbe8000000d0a7823 */ /* 0x000fe2000000000a */
[----:B------:R-:W-:Y:S01]  /*0270*/  FFMA R11, R14, -0.25, R11 ;  /* 0xbe8000000e0b7823 */ /* 0x000fe2000000000b */
[----:B------:R-:W-:Y:S06]  /*0280*/  @P0 EXIT ;  /* 0x000000000000094d */ /* 0x000fec0003800000 */
[----:B------:R-:W-:Y:S01]  /*0290*/  STG.E.64 desc[UR4][R6.64], R10 ;  /* 0x0000000a06007986 */ /* 0x000fe2000c101b04 */
[----:B------:R-:W-:Y:S05]  /*02a0*/  EXIT ;  /* 0x000000000000794d */ /* 0x000fea0003800000 */
.L_x_0:
[----:B------:R-:W-:-:S00]  /*02b0*/  BRA `(.L_x_0) ;  /* 0xfffffffc00fc7947 */ /* 0x000fc0000383ffff */
[----:B------:R-:W-:-:S00]  /*02c0*/  NOP ;  /* 0x0000000000007918 */ /* 0x000fc00000000000 */
        /* <DEDUP_REMOVED lines=11> */
.L_x_1:


//--------------------- .nv.constant0.triton_poi_fused_mean_sub_0 --------------------------
	.section	.nv.constant0.triton_poi_fused_mean_sub_0,"a",@progbits
	.sectionflags	@""
	.align	4
.nv.constant0.triton_poi_fused_mean_sub_0:
	.zero		548
